	.headerflags	@"EF_CUDA_TEXMODE_UNIFIED EF_CUDA_64BIT_ADDRESS EF_CUDA_ACCELERATORS EF_CUDA_SM90 EF_CUDA_VIRTUAL_SM(EF_CUDA_SM90)"
	.elftype	@"ET_EXEC"


//--------------------- .nv.info                  --------------------------
	.section	.nv.info,"",@"SHT_CUDA_INFO"
	.align	4


	//----- nvinfo : EIATTR_REGCOUNT
	.align		4
        /*0000*/ 	.byte	0x04, 0x2f
        /*0002*/ 	.short	(.L_3 - .L_2)
	.align		4
.L_2:
        /*0004*/ 	.word	index@(triton_poi_fused__native_batch_norm_legit_no_training_add_convolution_relu_2)
        /*0008*/ 	.word	0x00000020


	//----- nvinfo : EIATTR_MIN_STACK_SIZE
	.align		4
.L_3:
        /*000c*/ 	.byte	0x04, 0x12
        /*000e*/ 	.short	(.L_5 - .L_4)
	.align		4
.L_4:
        /*0010*/ 	.word	index@(triton_poi_fused__native_batch_norm_legit_no_training_add_convolution_relu_2)
        /*0014*/ 	.word	0x00000000


	//----- nvinfo : EIATTR_FRAME_SIZE
	.align		4
.L_5:
        /*0018*/ 	.byte	0x04, 0x11
        /*001a*/ 	.short	(.L_7 - .L_6)
	.align		4
.L_6:
        /*001c*/ 	.word	index@(triton_poi_fused__native_batch_norm_legit_no_training_add_convolution_relu_2)
        /*0020*/ 	.word	0x00000000


	//----- nvinfo : EIATTR_MIN_STACK_SIZE
	.align		4
.L_7:
        /*0024*/ 	.byte	0x04, 0x12
        /*0026*/ 	.short	(.L_9 - .L_8)
	.align		4
.L_8:
        /*0028*/ 	.word	index@(triton_poi_fused__native_batch_norm_legit_no_training_add_convolution_relu_2)
        /*002c*/ 	.word	0x00000000
.L_9:


//--------------------- .nv.info.triton_poi_fused__native_batch_norm_legit_no_training_add_convolution_relu_2 --------------------------
	.section	.nv.info.triton_poi_fused__native_batch_norm_legit_no_training_add_convolution_relu_2,"",@"SHT_CUDA_INFO"
	.sectionflags	@""
	.align	4


	//----- nvinfo : EIATTR_CUDA_API_VERSION
	.align		4
        /*0000*/ 	.byte	0x04, 0x37
        /*0002*/ 	.short	(.L_11 - .L_10)
.L_10:
        /*0004*/ 	.word	0x0000007c


	//----- nvinfo : EIATTR_KPARAM_INFO
	.align		4
.L_11:
        /*0008*/ 	.byte	0x04, 0x17
        /*000a*/ 	.short	(.L_13 - .L_12)
.L_12:
        /*000c*/ 	.word	0x00000000
        /*0010*/ 	.short	0x000d
        /*0012*/ 	.short	0x0068
        /*0014*/ 	.byte	0x00, 0xf0, 0x11, 0x00


	//----- nvinfo : EIATTR_KPARAM_INFO
	.align		4
.L_13:
        /*0018*/ 	.byte	0x04, 0x17
        /*001a*/ 	.short	(.L_15 - .L_14)
.L_14:
        /*001c*/ 	.word	0x00000000
        /*0020*/ 	.short	0x000c
        /*0022*/ 	.short	0x0060
        /*0024*/ 	.byte	0x00, 0xf4, 0x21, 0x00


	//----- nvinfo : EIATTR_KPARAM_INFO
	.align		4
.L_15:
        /*0028*/ 	.byte	0x04, 0x17
        /*002a*/ 	.short	(.L_17 - .L_16)
.L_16:
        /*002c*/ 	.word	0x00000000
        /*0030*/ 	.short	0x000b
        /*0032*/ 	.short	0x0058
        /*0034*/ 	.byte	0x00, 0xf4, 0x21, 0x00


	//----- nvinfo : EIATTR_KPARAM_INFO
	.align		4
.L_17:
        /*0038*/ 	.byte	0x04, 0x17
        /*003a*/ 	.short	(.L_19 - .L_18)
.L_18:
        /*003c*/ 	.word	0x00000000
        /*0040*/ 	.short	0x000a
        /*0042*/ 	.short	0x0050
        /*0044*/ 	.byte	0x00, 0xf4, 0x21, 0x00


	//----- nvinfo : EIATTR_KPARAM_INFO
	.align		4
.L_19:
        /*0048*/ 	.byte	0x04, 0x17
        /*004a*/ 	.short	(.L_21 - .L_20)
.L_20:
        /*004c*/ 	.word	0x00000000
        /*0050*/ 	.short	0x0009
        /*0052*/ 	.short	0x0048
        /*0054*/ 	.byte	0x00, 0xf4, 0x21, 0x00


	//----- nvinfo : EIATTR_KPARAM_INFO
	.align		4
.L_21:
        /*0058*/ 	.byte	0x04, 0x17
        /*005a*/ 	.short	(.L_23 - .L_22)
.L_22:
        /*005c*/ 	.word	0x00000000
        /*0060*/ 	.short	0x0008
        /*0062*/ 	.short	0x0040
        /*0064*/ 	.byte	0x00, 0xf4, 0x21, 0x00


	//----- nvinfo : EIATTR_KPARAM_INFO
	.align		4
.L_23:
        /*0068*/ 	.byte	0x04, 0x17
        /*006a*/ 	.short	(.L_25 - .L_24)
.L_24:
        /*006c*/ 	.word	0x00000000
        /*0070*/ 	.short	0x0007
        /*0072*/ 	.short	0x0038
        /*0074*/ 	.byte	0x00, 0xf4, 0x21, 0x00


	//----- nvinfo : EIATTR_KPARAM_INFO
	.align		4
.L_25:
        /*0078*/ 	.byte	0x04, 0x17
        /*007a*/ 	.short	(.L_27 - .L_26)
.L_26:
        /*007c*/ 	.word	0x00000000
        /*0080*/ 	.short	0x0006
        /*0082*/ 	.short	0x0030
        /*0084*/ 	.byte	0x00, 0xf4, 0x21, 0x00


	//----- nvinfo : EIATTR_KPARAM_INFO
	.align		4
.L_27:
        /*0088*/ 	.byte	0x04, 0x17
        /*008a*/ 	.short	(.L_29 - .L_28)
.L_28:
        /*008c*/ 	.word	0x00000000
        /*0090*/ 	.short	0x0005
        /*0092*/ 	.short	0x0028
        /*0094*/ 	.byte	0x00, 0xf4, 0x21, 0x00


	//----- nvinfo : EIATTR_KPARAM_INFO
	.align		4
.L_29:
        /*0098*/ 	.byte	0x04, 0x17
        /*009a*/ 	.short	(.L_31 - .L_30)
.L_30:
        /*009c*/ 	.word	0x00000000
        /*00a0*/ 	.short	0x0004
        /*00a2*/ 	.short	0x0020
        /*00a4*/ 	.byte	0x00, 0xf4, 0x21, 0x00


	//----- nvinfo : EIATTR_KPARAM_INFO
	.align		4
.L_31:
        /*00a8*/ 	.byte	0x04, 0x17
        /*00aa*/ 	.short	(.L_33 - .L_32)
.L_32:
        /*00ac*/ 	.word	0x00000000
        /*00b0*/ 	.short	0x0003
        /*00b2*/ 	.short	0x0018
        /*00b4*/ 	.byte	0x00, 0xf4, 0x21, 0x00


	//----- nvinfo : EIATTR_KPARAM_INFO
	.align		4
.L_33:
        /*00b8*/ 	.byte	0x04, 0x17
        /*00ba*/ 	.short	(.L_35 - .L_34)
.L_34:
        /*00bc*/ 	.word	0x00000000
        /*00c0*/ 	.short	0x0002
        /*00c2*/ 	.short	0x0010
        /*00c4*/ 	.byte	0x00, 0xf4, 0x21, 0x00


	//----- nvinfo : EIATTR_KPARAM_INFO
	.align		4
.L_35:
        /*00c8*/ 	.byte	0x04, 0x17
        /*00ca*/ 	.short	(.L_37 - .L_36)
.L_36:
        /*00cc*/ 	.word	0x00000000
        /*00d0*/ 	.short	0x0001
        /*00d2*/ 	.short	0x0008
        /*00d4*/ 	.byte	0x00, 0xf4, 0x21, 0x00


	//----- nvinfo : EIATTR_KPARAM_INFO
	.align		4
.L_37:
        /*00d8*/ 	.byte	0x04, 0x17
        /*00da*/ 	.short	(.L_39 - .L_38)
.L_38:
        /*00dc*/ 	.word	0x00000000
        /*00e0*/ 	.short	0x0000
        /*00e2*/ 	.short	0x0000
        /*00e4*/ 	.byte	0x00, 0xf4, 0x21, 0x00


	//----- nvinfo : EIATTR_SPARSE_MMA_MASK
	.align		4
.L_39:
        /*00e8*/ 	.byte	0x03, 0x50
        /*00ea*/ 	.short	0x0000


	//----- nvinfo : EIATTR_MAXREG_COUNT
	.align		4
        /*00ec*/ 	.byte	0x03, 0x1b
        /*00ee*/ 	.short	0x00ff


	//----- nvinfo : EIATTR_EXIT_INSTR_OFFSETS
	.align		4
        /*00f0*/ 	.byte	0x04, 0x1c
        /*00f2*/ 	.short	(.L_41 - .L_40)


	//   ....[0]....
.L_40:
        /*00f4*/ 	.word	0x00000780


	//----- nvinfo : EIATTR_REQNTID
	.align		4
.L_41:
        /*00f8*/ 	.byte	0x04, 0x10
        /*00fa*/ 	.short	(.L_43 - .L_42)
.L_42:
        /*00fc*/ 	.word	0x00000080
        /*0100*/ 	.word	0x00000001
        /*0104*/ 	.word	0x00000001


	//----- nvinfo : EIATTR_CBANK_PARAM_SIZE
	.align		4
.L_43:
        /*0108*/ 	.byte	0x03, 0x19
        /*010a*/ 	.short	0x006c


	//----- nvinfo : EIATTR_PARAM_CBANK
	.align		4
        /*010c*/ 	.byte	0x04, 0x0a
        /*010e*/ 	.short	(.L_45 - .L_44)
	.align		4
.L_44:
        /*0110*/ 	.word	index@(.nv.constant0.triton_poi_fused__native_batch_norm_legit_no_training_add_convolution_relu_2)
        /*0114*/ 	.short	0x0210
        /*0116*/ 	.short	0x006c


	//----- nvinfo : EIATTR_SW_WAR
	.align		4
.L_45:
        /*0118*/ 	.byte	0x04, 0x36
        /*011a*/ 	.short	(.L_47 - .L_46)
.L_46:
        /*011c*/ 	.word	0x00000008
.L_47:


//--------------------- .nv.callgraph             --------------------------
	.section	.nv.callgraph,"",@"SHT_CUDA_CALLGRAPH"
	.align	4
	.sectionentsize	8
	.align		4
        /*0000*/ 	.word	0x00000000
	.align		4
        /*0004*/ 	.word	0xffffffff
	.align		4
        /*0008*/ 	.word	0x00000000
	.align		4
        /*000c*/ 	.word	0xfffffffe
	.align		4
        /*0010*/ 	.word	0x00000000
	.align		4
        /*0014*/ 	.word	0xfffffffd
	.align		4
        /*0018*/ 	.word	0x00000000
	.align		4
        /*001c*/ 	.word	0xfffffffc


//--------------------- .nv.constant4             --------------------------
	.section	.nv.constant4,"a",@progbits
	.align	8
	.align		8
.nv.constant4:
        /*0000*/ 	.dword	_$_str
	.align		8
        /*0008*/ 	.dword	_$_str_$_2


//--------------------- .text.triton_poi_fused__native_batch_norm_legit_no_training_add_convolution_relu_2 --------------------------
	.section	.text.triton_poi_fused__native_batch_norm_legit_no_training_add_convolution_relu_2,"ax",@progbits
	.align	128
        .global         triton_poi_fused__native_batch_norm_legit_no_training_add_convolution_relu_2
        .type           triton_poi_fused__native_batch_norm_legit_no_training_add_convolution_relu_2,@function
        .size           triton_poi_fused__native_batch_norm_legit_no_training_add_convolution_relu_2,(.L_x_1 - triton_poi_fused__native_batch_norm_legit_no_training_add_convolution_relu_2)
        .other          triton_poi_fused__native_batch_norm_legit_no_training_add_convolution_relu_2,@"STO_CUDA_ENTRY STV_DEFAULT"
triton_poi_fused__native_batch_norm_legit_no_training_add_convolution_relu_2:
.text.triton_poi_fused__native_batch_norm_legit_no_training_add_convolution_relu_2:
[----:B------:R-:W-:Y:S01]  /*0000*/  LDC R1, c[0x0][0x28] ;  /* 0x00000a00ff017b82 */ /* 0x000fe20000000800 */
[----:B------:R-:W1:Y:S07]  /*0010*/  S2R R0, SR_TID.X ;  /* 0x0000000000007919 */ /* 0x000e6e0000002100 */
[----:B------:R-:W2:Y:S01]  /*0020*/  LDC.64 R12, c[0x0][0x260] ;  /* 0x00009800ff0c7b82 */ /* 0x000ea20000000a00 */
[----:B------:R-:W-:Y:S01]  /*0030*/  ULDC.64 UR4, c[0x0][0x208] ;  /* 0x0000820000047ab9 */ /* 0x000fe20000000a00 */
[----:B------:R-:W3:Y:S06]  /*0040*/  S2R R5, SR_CTAID.X ;  /* 0x0000000000057919 */ /* 0x000eec0000002500 */
[----:B------:R-:W4:Y:S08]  /*0050*/  LDC.64 R20, c[0x0][0x228] ;  /* 0x00008a00ff147b82 */ /* 0x000f300000000a00 */
[----:B------:R-:W5:Y:S08]  /*0060*/  LDC.64 R6, c[0x0][0x210] ;  /* 0x00008400ff067b82 */ /* 0x000f700000000a00 */
[----:B------:R-:W2:Y:S01]  /*0070*/  LDC.64 R14, c[0x0][0x238] ;  /* 0x00008e00ff0e7b82 */ /* 0x000ea20000000a00 */
[----:B-1----:R-:W-:-:S07]  /*0080*/  SHF.L.U32 R0, R0, 0x2, RZ ;  /* 0x0000000200007819 */ /* 0x002fce00000006ff */
[----:B------:R-:W1:Y:S01]  /*0090*/  LDC.64 R18, c[0x0][0x248] ;  /* 0x00009200ff127b82 */ /* 0x000e620000000a00 */
[----:B---3--:R-:W-:Y:S02]  /*00a0*/  SHF.R.S32.HI R3, RZ, 0x16, R5 ;  /* 0x00000016ff037819 */ /* 0x008fe40000011405 */
[----:B------:R-:W-:Y:S02]  /*00b0*/  LOP3.LUT R0, R0, 0x1fc, RZ, 0xc0, !PT ;  /* 0x000001fc00007812 */ /* 0x000fe400078ec0ff */
[----:B------:R-:W-:-:S03]  /*00c0*/  SGXT R3, R3, 0x1 ;  /* 0x000000010303781a */ /* 0x000fc60000000200 */
[----:B------:R-:W3:Y:S01]  /*00d0*/  LDC.64 R10, c[0x0][0x250] ;  /* 0x00009400ff0a7b82 */ /* 0x000ee20000000a00 */
[----:B------:R-:W-:-:S04]  /*00e0*/  LEA R2, R5, R0, 0x9 ;  /* 0x0000000005027211 */ /* 0x000fc800078e48ff */
[----:B------:R-:W-:-:S03]  /*00f0*/  LEA.HI R3, R3, R2, RZ, 0x8 ;  /* 0x0000000203037211 */ /* 0x000fc600078f40ff */
[----:B------:R-:W1:Y:S01]  /*0100*/  LDC.64 R4, c[0x0][0x240] ;  /* 0x00009000ff047b82 */ /* 0x000e620000000a00 */
[----:B------:R-:W-:-:S04]  /*0110*/  SHF.R.S32.HI R3, RZ, 0x8, R3 ;  /* 0x00000008ff037819 */ /* 0x000fc80000011403 */
[----:B------:R-:W-:-:S03]  /*0120*/  LEA.HI R0, R3, R3, RZ, 0x6 ;  /* 0x0000000303007211 */ /* 0x000fc600078f30ff */
[----:B------:R-:W2:Y:S01]  /*0130*/  LDC.64 R8, c[0x0][0x230] ;  /* 0x00008c00ff087b82 */ /* 0x000ea20000000a00 */
[----:B------:R-:W-:-:S04]  /*0140*/  LOP3.LUT R0, R0, 0xffffffc0, RZ, 0xc0, !PT ;  /* 0xffffffc000007812 */ /* 0x000fc800078ec0ff */
[----:B------:R-:W-:-:S03]  /*0150*/  IADD3 R27, R3, -R0, RZ ;  /* 0x80000000031b7210 */ /* 0x000fc60007ffe0ff */
[----:B------:R-:W3:Y:S02]  /*0160*/  LDC.64 R16, c[0x0][0x218] ;  /* 0x00008600ff107b82 */ /* 0x000ee40000000a00 */
[----:B01----:R-:W-:-:S06]  /*0170*/  IMAD.WIDE R4, R27, 0x4, R4 ;  /* 0x000000041b047825 */ /* 0x003fcc00078e0204 */
[----:B------:R-:W0:Y:S01]  /*0180*/  LDC.64 R28, c[0x0][0x258] ;  /* 0x00009600ff1c7b82 */ /* 0x000e220000000a00 */
[----:B------:R1:W3:Y:S01]  /*0190*/  LDG.E.EL R26, desc[UR4][R4.64] ;  /* 0x00000004041a7981 */ /* 0x0002e2000c2e1900 */
[----:B--2---:R-:W-:-:S06]  /*01a0*/  IMAD.WIDE R12, R27, 0x4, R12 ;  /* 0x000000041b0c7825 */ /* 0x004fcc00078e020c */
[----:B------:R-:W2:Y:S01]  /*01b0*/  LDC.64 R22, c[0x0][0x268] ;  /* 0x00009a00ff167b82 */ /* 0x000ea20000000a00 */
[----:B------:R-:W3:Y:S01]  /*01c0*/  LDG.E.EL R25, desc[UR4][R12.64] ;  /* 0x000000040c197981 */ /* 0x000ee2000c2e1900 */
[----:B----4-:R-:W-:-:S04]  /*01d0*/  IMAD.WIDE R20, R27, 0x4, R20 ;  /* 0x000000041b147825 */ /* 0x010fc800078e0214 */
[----:B-----5:R-:W-:Y:S01]  /*01e0*/  IMAD.WIDE R6, R2, 0x4, R6 ;  /* 0x0000000402067825 */ /* 0x020fe200078e0206 */
[----:B------:R4:W5:Y:S03]  /*01f0*/  LDG.E.EL R24, desc[UR4][R20.64] ;  /* 0x0000000414187981 */ /* 0x000966000c2e1900 */
[C---:B-1----:R-:W-:Y:S02]  /*0200*/  IMAD.WIDE R4, R27.reuse, 0x4, R14 ;  /* 0x000000041b047825 */ /* 0x042fe400078e020e */
[----:B------:R-:W5:Y:S02]  /*0210*/  LDG.E.128 R12, desc[UR4][R6.64] ;  /* 0x00000004060c7981 */ /* 0x000f64000c1e1d00 */
[C---:B------:R-:W-:Y:S02]  /*0220*/  IMAD.WIDE R18, R27.reuse, 0x4, R18 ;  /* 0x000000041b127825 */ /* 0x040fe400078e0212 */
[----:B------:R-:W5:Y:S01]  /*0230*/  LDG.E.EL R5, desc[UR4][R4.64] ;  /* 0x0000000404057981 */ /* 0x000f62000c2e1900 */
[----:B----4-:R-:W1:Y:S01]  /*0240*/  LDC.64 R20, c[0x0][0x270] ;  /* 0x00009c00ff147b82 */ /* 0x010e620000000a00 */
[----:B---3--:R-:W-:-:S02]  /*0250*/  IMAD.WIDE R10, R27, 0x4, R10 ;  /* 0x000000041b0a7825 */ /* 0x008fc400078e020a */
[----:B------:R-:W3:Y:S02]  /*0260*/  LDG.E.EL R18, desc[UR4][R18.64] ;  /* 0x0000000412127981 */ /* 0x000ee4000c2e1900 */
[----:B------:R-:W-:-:S04]  /*0270*/  IMAD.WIDE R8, R27, 0x4, R8 ;  /* 0x000000041b087825 */ /* 0x000fc800078e0208 */
[----:B------:R-:W-:Y:S01]  /*0280*/  IMAD.WIDE R16, R2, 0x4, R16 ;  /* 0x0000000402107825 */ /* 0x000fe200078e0210 */
[----:B------:R-:W4:Y:S03]  /*0290*/  LDG.E.EL R0, desc[UR4][R8.64] ;  /* 0x0000000408007981 */ /* 0x000f26000c2e1900 */
[C---:B0-----:R-:W-:Y:S01]  /*02a0*/  IMAD.WIDE R28, R27.reuse, 0x4, R28 ;  /* 0x000000041b1c7825 */ /* 0x041fe200078e021c */
[----:B------:R-:W3:Y:S04]  /*02b0*/  LDG.E.EL R19, desc[UR4][R10.64] ;  /* 0x000000040a137981 */ /* 0x000ee8000c2e1900 */
[----:B------:R-:W3:Y:S04]  /*02c0*/  LDG.E.EL R3, desc[UR4][R28.64] ;  /* 0x000000041c037981 */ /* 0x000ee8000c2e1900 */
[----:B------:R-:W4:Y:S01]  /*02d0*/  LDG.E.128 R8, desc[UR4][R16.64] ;  /* 0x0000000410087981 */ /* 0x000f22000c1e1d00 */
[----:B-1----:R-:W-:-:S04]  /*02e0*/  IMAD.WIDE R20, R27, 0x4, R20 ;  /* 0x000000041b147825 */ /* 0x002fc800078e0214 */
[----:B--2---:R-:W-:Y:S02]  /*02f0*/  IMAD.WIDE R22, R27, 0x4, R22 ;  /* 0x000000041b167825 */ /* 0x004fe400078e0216 */
[----:B------:R-:W2:Y:S04]  /*0300*/  LDG.E.EL R21, desc[UR4][R20.64] ;  /* 0x0000000414157981 */ /* 0x000ea8000c2e1900 */
[----:B------:R0:W2:Y:S02]  /*0310*/  LDG.E.EL R4, desc[UR4][R22.64] ;  /* 0x0000000416047981 */ /* 0x0000a4000c2e1900 */
[----:B0-----:R-:W-:Y:S01]  /*0320*/  HFMA2.MMA R22, -RZ, RZ, 1.625, 0 ;  /* 0x3e800000ff167435 */ /* 0x001fe200000001ff */
[----:B------:R-:W-:-:S04]  /*0330*/  FADD R26, R26, 9.9999997473787516356e-06 ;  /* 0x3727c5ac1a1a7421 */ /* 0x000fc80000000000 */
[----:B------:R-:W0:Y:S01]  /*0340*/  MUFU.SQRT R27, R26 ;  /* 0x0000001a001b7308 */ /* 0x000e220000002000 */
[----:B------:R-:W-:-:S07]  /*0350*/  FADD R25, R25, 9.9999997473787516356e-06 ;  /* 0x3727c5ac19197421 */ /* 0x000fce0000000000 */
[----:B------:R-:W1:Y:S01]  /*0360*/  MUFU.SQRT R25, R25 ;  /* 0x0000001900197308 */ /* 0x000e620000002000 */
[C---:B0-----:R-:W-:Y:S02]  /*0370*/  FSETP.GT.AND P0, PT, R27.reuse, 8.50705917302346158658e+37, PT ;  /* 0x7e8000001b00780b */ /* 0x041fe40003f04000 */
[----:B------:R-:W-:Y:S02]  /*0380*/  FSETP.GEU.AND P2, PT, R27, 1.175494350822287508e-38, PT ;  /* 0x008000001b00780b */ /* 0x000fe40003f4e000 */
[----:B-1----:R-:W-:-:S09]  /*0390*/  FSETP.GT.AND P1, PT, R25, 8.50705917302346158658e+37, PT ;  /* 0x7e8000001900780b */ /* 0x002fd20003f24000 */
[----:B------:R-:W-:Y:S01]  /*03a0*/  @P0 FMUL R27, R27, 0.25 ;  /* 0x3e8000001b1b0820 */ /* 0x000fe20000400000 */
[----:B------:R-:W-:-:S03]  /*03b0*/  FSETP.GEU.AND P3, PT, R25, 1.175494350822287508e-38, PT ;  /* 0x008000001900780b */ /* 0x000fc60003f6e000 */
[----:B------:R-:W-:-:S06]  /*03c0*/  @!P2 FMUL R27, R27, 16777216 ;  /* 0x4b8000001b1ba820 */ /* 0x000fcc0000400000 */
[----:B------:R-:W0:Y:S01]  /*03d0*/  MUFU.RCP R27, R27 ;  /* 0x0000001b001b7308 */ /* 0x000e220000001000 */
[----:B------:R-:W-:Y:S01]  /*03e0*/  @P1 FMUL R25, R25, 0.25 ;  /* 0x3e80000019191820 */ /* 0x000fe20000400000 */
[----:B------:R-:W-:Y:S01]  /*03f0*/  FSEL R20, R22, 1, P0 ;  /* 0x3f80000016147808 */ /* 0x000fe20000000000 */
[--C-:B-----5:R-:W-:Y:S02]  /*0400*/  FADD R12, R12, R24.reuse ;  /* 0x000000180c0c7221 */ /* 0x120fe40000000000 */
[----:B------:R-:W-:Y:S01]  /*0410*/  @!P3 FMUL R25, R25, 16777216 ;  /* 0x4b8000001919b820 */ /* 0x000fe20000400000 */
[--C-:B------:R-:W-:Y:S01]  /*0420*/  FADD R13, R13, R24.reuse ;  /* 0x000000180d0d7221 */ /* 0x100fe20000000000 */
[--C-:B------:R-:W-:Y:S01]  /*0430*/  FADD R14, R14, R24.reuse ;  /* 0x000000180e0e7221 */ /* 0x100fe20000000000 */
[----:B------:R-:W-:Y:S01]  /*0440*/  @!P2 FMUL R20, R20, 16777216 ;  /* 0x4b8000001414a820 */ /* 0x000fe20000400000 */
[----:B------:R-:W-:Y:S02]  /*0450*/  FADD R15, R15, R24 ;  /* 0x000000180f0f7221 */ /* 0x000fe40000000000 */
[----:B------:R-:W1:Y:S01]  /*0460*/  MUFU.RCP R24, R25 ;  /* 0x0000001900187308 */ /* 0x000e620000001000 */
[C---:B------:R-:W-:Y:S01]  /*0470*/  FADD R29, -R5.reuse, R12 ;  /* 0x0000000c051d7221 */ /* 0x040fe20000000100 */
[C---:B------:R-:W-:Y:S01]  /*0480*/  FADD R26, -R5.reuse, R13 ;  /* 0x0000000d051a7221 */ /* 0x040fe20000000100 */
[----:B------:R-:W-:Y:S01]  /*0490*/  FADD R23, -R5, R14 ;  /* 0x0000000e05177221 */ /* 0x000fe20000000100 */
[----:B0-----:R-:W-:Y:S01]  /*04a0*/  FMUL R20, R27, R20 ;  /* 0x000000141b147220 */ /* 0x001fe20000400000 */
[----:B------:R-:W-:Y:S01]  /*04b0*/  FADD R5, -R5, R15 ;  /* 0x0000000f05057221 */ /* 0x000fe20000000100 */
[----:B------:R-:W-:-:S02]  /*04c0*/  FSEL R27, R22, 1, P1 ;  /* 0x3f800000161b7808 */ /* 0x000fc40000800000 */
[C---:B------:R-:W-:Y:S01]  /*04d0*/  FMUL R29, R20.reuse, R29 ;  /* 0x0000001d141d7220 */ /* 0x040fe20000400000 */
[C---:B------:R-:W-:Y:S01]  /*04e0*/  FMUL R26, R20.reuse, R26 ;  /* 0x0000001a141a7220 */ /* 0x040fe20000400000 */
[C---:B------:R-:W-:Y:S01]  /*04f0*/  FMUL R22, R20.reuse, R23 ;  /* 0x0000001714167220 */ /* 0x040fe20000400000 */
[----:B------:R-:W-:Y:S01]  /*0500*/  FMUL R28, R20, R5 ;  /* 0x00000005141c7220 */ /* 0x000fe20000400000 */
[----:B------:R-:W-:Y:S01]  /*0510*/  @!P3 FMUL R27, R27, 16777216 ;  /* 0x4b8000001b1bb820 */ /* 0x000fe20000400000 */
[C-C-:B---3--:R-:W-:Y:S01]  /*0520*/  FFMA R5, R18.reuse, R29, R19.reuse ;  /* 0x0000001d12057223 */ /* 0x148fe20000000013 */
[C-C-:B------:R-:W-:Y:S01]  /*0530*/  FFMA R20, R18.reuse, R26, R19.reuse ;  /* 0x0000001a12147223 */ /* 0x140fe20000000013 */
[C-C-:B------:R-:W-:Y:S01]  /*0540*/  FFMA R22, R18.reuse, R22, R19.reuse ;  /* 0x0000001612167223 */ /* 0x140fe20000000013 */
[----:B------:R-:W-:Y:S01]  /*0550*/  FFMA R23, R18, R28, R19 ;  /* 0x0000001c12177223 */ /* 0x000fe20000000013 */
[--C-:B----4-:R-:W-:Y:S01]  /*0560*/  FADD R11, R11, R0.reuse ;  /* 0x000000000b0b7221 */ /* 0x110fe20000000000 */
[----:B------:R-:W0:Y:S01]  /*0570*/  LDC.64 R18, c[0x0][0x220] ;  /* 0x00008800ff127b82 */ /* 0x000e220000000a00 */
[--C-:B------:R-:W-:Y:S01]  /*0580*/  FADD R8, R8, R0.reuse ;  /* 0x0000000008087221 */ /* 0x100fe20000000000 */
[--C-:B------:R-:W-:Y:S01]  /*0590*/  FADD R9, R9, R0.reuse ;  /* 0x0000000009097221 */ /* 0x100fe20000000000 */
[----:B------:R-:W-:Y:S01]  /*05a0*/  FADD R10, R10, R0 ;  /* 0x000000000a0a7221 */ /* 0x000fe20000000000 */
[----:B-1----:R-:W-:Y:S01]  /*05b0*/  FMUL R24, R24, R27 ;  /* 0x0000001b18187220 */ /* 0x002fe20000400000 */
[C---:B------:R-:W-:Y:S01]  /*05c0*/  FADD R29, -R3.reuse, R11 ;  /* 0x0000000b031d7221 */ /* 0x040fe20000000100 */
[C---:B------:R-:W-:Y:S01]  /*05d0*/  FADD R25, -R3.reuse, R8 ;  /* 0x0000000803197221 */ /* 0x040fe20000000100 */
[C---:B------:R-:W-:Y:S01]  /*05e0*/  FADD R27, -R3.reuse, R9 ;  /* 0x00000009031b7221 */ /* 0x040fe20000000100 */
[----:B------:R-:W-:Y:S01]  /*05f0*/  FADD R3, -R3, R10 ;  /* 0x0000000a03037221 */ /* 0x000fe20000000100 */
[C---:B------:R-:W-:Y:S01]  /*0600*/  FMUL R29, R24.reuse, R29 ;  /* 0x0000001d181d7220 */ /* 0x040fe20000400000 */
[C---:B------:R-:W-:Y:S01]  /*0610*/  FMUL R0, R24.reuse, R25 ;  /* 0x0000001918007220 */ /* 0x040fe20000400000 */
[C---:B------:R-:W-:Y:S01]  /*0620*/  FMUL R26, R24.reuse, R27 ;  /* 0x0000001b181a7220 */ /* 0x040fe20000400000 */
[----:B------:R-:W-:Y:S01]  /*0630*/  FMUL R24, R24, R3 ;  /* 0x0000000318187220 */ /* 0x000fe20000400000 */
[C-C-:B--2---:R-:W-:Y:S01]  /*0640*/  FFMA R28, R4.reuse, R29, R21.reuse ;  /* 0x0000001d041c7223 */ /* 0x144fe20000000015 */
[C-C-:B------:R-:W-:Y:S01]  /*0650*/  FFMA R0, R4.reuse, R0, R21.reuse ;  /* 0x0000000004007223 */ /* 0x140fe20000000015 */
[C-C-:B------:R-:W-:Y:S01]  /*0660*/  FFMA R3, R4.reuse, R26, R21.reuse ;  /* 0x0000001a04037223 */ /* 0x140fe20000000015 */
[----:B------:R-:W-:-:S02]  /*0670*/  FFMA R21, R4, R24, R21 ;  /* 0x0000001804157223 */ /* 0x000fc40000000015 */
[----:B------:R-:W-:Y:S01]  /*0680*/  FSETP.GEU.AND P3, PT, R23, -R28, PT ;  /* 0x8000001c1700720b */ /* 0x000fe20003f6e000 */
[----:B------:R-:W-:Y:S01]  /*0690*/  FADD R23, R28, R23 ;  /* 0x000000171c177221 */ /* 0x000fe20000000000 */
[----:B------:R-:W-:Y:S01]  /*06a0*/  FSETP.GEU.AND P0, PT, R5, -R0, PT ;  /* 0x800000000500720b */ /* 0x000fe20003f0e000 */
[----:B------:R-:W-:Y:S01]  /*06b0*/  FADD R0, R0, R5 ;  /* 0x0000000500007221 */ /* 0x000fe20000000000 */
[----:B------:R-:W-:Y:S01]  /*06c0*/  FSETP.GEU.AND P1, PT, R20, -R3, PT ;  /* 0x800000031400720b */ /* 0x000fe20003f2e000 */
[----:B------:R-:W-:Y:S01]  /*06d0*/  FADD R3, R3, R20 ;  /* 0x0000001403037221 */ /* 0x000fe20000000000 */
[----:B------:R-:W-:Y:S01]  /*06e0*/  FSETP.GEU.AND P2, PT, R22, -R21, PT ;  /* 0x800000151600720b */ /* 0x000fe20003f4e000 */
[----:B------:R-:W-:Y:S01]  /*06f0*/  FADD R22, R21, R22 ;  /* 0x0000001615167221 */ /* 0x000fe20000000000 */
[----:B0-----:R-:W-:Y:S01]  /*0700*/  IMAD.WIDE R18, R2, 0x4, R18 ;  /* 0x0000000402127825 */ /* 0x001fe200078e0212 */
[----:B------:R-:W-:Y:S02]  /*0710*/  FSEL R23, R23, RZ, P3 ;  /* 0x000000ff17177208 */ /* 0x000fe40001800000 */
[----:B------:R-:W-:-:S02]  /*0720*/  FSEL R20, R0, RZ, P0 ;  /* 0x000000ff00147208 */ /* 0x000fc40000000000 */
[----:B------:R-:W-:Y:S02]  /*0730*/  FSEL R21, R3, RZ, P1 ;  /* 0x000000ff03157208 */ /* 0x000fe40000800000 */
[----:B------:R-:W-:Y:S01]  /*0740*/  FSEL R22, R22, RZ, P2 ;  /* 0x000000ff16167208 */ /* 0x000fe20001000000 */
[----:B------:R-:W-:Y:S04]  /*0750*/  STG.E.128 desc[UR4][R6.64], R12 ;  /* 0x0000000c06007986 */ /* 0x000fe8000c101d04 */
[----:B------:R-:W-:Y:S04]  /*0760*/  STG.E.128 desc[UR4][R16.64], R8 ;  /* 0x0000000810007986 */ /* 0x000fe8000c101d04 */
[----:B------:R-:W-:Y:S01]  /*0770*/  STG.E.128 desc[UR4][R18.64], R20 ;  /* 0x0000001412007986 */ /* 0x000fe2000c101d04 */
[----:B------:R-:W-:Y:S05]  /*0780*/  EXIT ;  /* 0x000000000000794d */ /* 0x000fea0003800000 */
.L_x_0:
[----:B------:R-:W-:-:S00]  /*0790*/  BRA `(.L_x_0) ;  /* 0xfffffffc00fc7947 */ /* 0x000fc0000383ffff */
[----:B------:R-:W-:-:S00]  /*07a0*/  NOP ;  /* 0x0000000000007918 */ /* 0x000fc00000000000 */
        /* <DEDUP_REMOVED lines=13> */
.L_x_1:


//--------------------- .nv.global.init           --------------------------
	.section	.nv.global.init,"aw",@progbits
.nv.global.init:
	.type		_$_str,@object
	.size		_$_str,(_$_str_$_2 - _$_str)
_$_str:
        /*0000*/ 	.byte	0x5f, 0x5f, 0x43, 0x55, 0x44, 0x41, 0x5f, 0x46, 0x54, 0x5a, 0x00
	.type		_$_str_$_2,@object
	.size		_$_str_$_2,(.L_1 - _$_str_$_2)
_$_str_$_2:
        /*000b*/ 	.byte	0x5f, 0x5f, 0x43, 0x55, 0x44, 0x41, 0x5f, 0x50, 0x52, 0x45, 0x43, 0x5f, 0x53, 0x51, 0x52, 0x54
        /*001b*/ 	.byte	0x00
.L_1:


//--------------------- .nv.constant0.triton_poi_fused__native_batch_norm_legit_no_training_add_convolution_relu_2 --------------------------
	.section	.nv.constant0.triton_poi_fused__native_batch_norm_legit_no_training_add_convolution_relu_2,"a",@progbits
	.sectionflags	@""
	.align	4
.nv.constant0.triton_poi_fused__native_batch_norm_legit_no_training_add_convolution_relu_2:
	.zero		636
